	.headerflags	@"EF_CUDA_TEXMODE_UNIFIED EF_CUDA_64BIT_ADDRESS EF_CUDA_ACCELERATORS EF_CUDA_SM90 EF_CUDA_VIRTUAL_SM(EF_CUDA_SM90)"
	.elftype	@"ET_EXEC"


//--------------------- .nv.info                  --------------------------
	.section	.nv.info,"",@"SHT_CUDA_INFO"
	.align	4


	//----- nvinfo : EIATTR_REGCOUNT
	.align		4
        /*0000*/ 	.byte	0x04, 0x2f
        /*0002*/ 	.short	(.L_3 - .L_2)
	.align		4
.L_2:
        /*0004*/ 	.word	index@(triton_poi_fused_cat_relu_62)
        /*0008*/ 	.word	0x00000026


	//----- nvinfo : EIATTR_MIN_STACK_SIZE
	.align		4
.L_3:
        /*000c*/ 	.byte	0x04, 0x12
        /*000e*/ 	.short	(.L_5 - .L_4)
	.align		4
.L_4:
        /*0010*/ 	.word	index@(triton_poi_fused_cat_relu_62)
        /*0014*/ 	.word	0x00000000


	//----- nvinfo : EIATTR_FRAME_SIZE
	.align		4
.L_5:
        /*0018*/ 	.byte	0x04, 0x11
        /*001a*/ 	.short	(.L_7 - .L_6)
	.align		4
.L_6:
        /*001c*/ 	.word	index@(triton_poi_fused_cat_relu_62)
        /*0020*/ 	.word	0x00000000


	//----- nvinfo : EIATTR_MIN_STACK_SIZE
	.align		4
.L_7:
        /*0024*/ 	.byte	0x04, 0x12
        /*0026*/ 	.short	(.L_9 - .L_8)
	.align		4
.L_8:
        /*0028*/ 	.word	index@(triton_poi_fused_cat_relu_62)
        /*002c*/ 	.word	0x00000000
.L_9:


//--------------------- .nv.info.triton_poi_fused_cat_relu_62 --------------------------
	.section	.nv.info.triton_poi_fused_cat_relu_62,"",@"SHT_CUDA_INFO"
	.sectionflags	@""
	.align	4


	//----- nvinfo : EIATTR_CUDA_API_VERSION
	.align		4
        /*0000*/ 	.byte	0x04, 0x37
        /*0002*/ 	.short	(.L_11 - .L_10)
.L_10:
        /*0004*/ 	.word	0x0000007c


	//----- nvinfo : EIATTR_KPARAM_INFO
	.align		4
.L_11:
        /*0008*/ 	.byte	0x04, 0x17
        /*000a*/ 	.short	(.L_13 - .L_12)
.L_12:
        /*000c*/ 	.word	0x00000000
        /*0010*/ 	.short	0x0010
        /*0012*/ 	.short	0x007c
        /*0014*/ 	.byte	0x00, 0xf0, 0x11, 0x00


	//----- nvinfo : EIATTR_KPARAM_INFO
	.align		4
.L_13:
        /*0018*/ 	.byte	0x04, 0x17
        /*001a*/ 	.short	(.L_15 - .L_14)
.L_14:
        /*001c*/ 	.word	0x00000000
        /*0020*/ 	.short	0x000f
        /*0022*/ 	.short	0x0078
        /*0024*/ 	.byte	0x00, 0xf0, 0x11, 0x00


	//----- nvinfo : EIATTR_KPARAM_INFO
	.align		4
.L_15:
        /*0028*/ 	.byte	0x04, 0x17
        /*002a*/ 	.short	(.L_17 - .L_16)
.L_16:
        /*002c*/ 	.word	0x00000000
        /*0030*/ 	.short	0x000e
        /*0032*/ 	.short	0x0070
        /*0034*/ 	.byte	0x00, 0xf4, 0x21, 0x00


	//----- nvinfo : EIATTR_KPARAM_INFO
	.align		4
.L_17:
        /*0038*/ 	.byte	0x04, 0x17
        /*003a*/ 	.short	(.L_19 - .L_18)
.L_18:
        /*003c*/ 	.word	0x00000000
        /*0040*/ 	.short	0x000d
        /*0042*/ 	.short	0x0068
        /*0044*/ 	.byte	0x00, 0xf4, 0x21, 0x00


	//----- nvinfo : EIATTR_KPARAM_INFO
	.align		4
.L_19:
        /*0048*/ 	.byte	0x04, 0x17
        /*004a*/ 	.short	(.L_21 - .L_20)
.L_20:
        /*004c*/ 	.word	0x00000000
        /*0050*/ 	.short	0x000c
        /*0052*/ 	.short	0x0060
        /*0054*/ 	.byte	0x00, 0xf4, 0x21, 0x00


	//----- nvinfo : EIATTR_KPARAM_INFO
	.align		4
.L_21:
        /*0058*/ 	.byte	0x04, 0x17
        /*005a*/ 	.short	(.L_23 - .L_22)
.L_22:
        /*005c*/ 	.word	0x00000000
        /*0060*/ 	.short	0x000b
        /*0062*/ 	.short	0x0058
        /*0064*/ 	.byte	0x00, 0xf4, 0x21, 0x00


	//----- nvinfo : EIATTR_KPARAM_INFO
	.align		4
.L_23:
        /*0068*/ 	.byte	0x04, 0x17
        /*006a*/ 	.short	(.L_25 - .L_24)
.L_24:
        /*006c*/ 	.word	0x00000000
        /*0070*/ 	.short	0x000a
        /*0072*/ 	.short	0x0050
        /*0074*/ 	.byte	0x00, 0xf4, 0x21, 0x00


	//----- nvinfo : EIATTR_KPARAM_INFO
	.align		4
.L_25:
        /*0078*/ 	.byte	0x04, 0x17
        /*007a*/ 	.short	(.L_27 - .L_26)
.L_26:
        /*007c*/ 	.word	0x00000000
        /*0080*/ 	.short	0x0009
        /*0082*/ 	.short	0x0048
        /*0084*/ 	.byte	0x00, 0xf4, 0x21, 0x00


	//----- nvinfo : EIATTR_KPARAM_INFO
	.align		4
.L_27:
        /*0088*/ 	.byte	0x04, 0x17
        /*008a*/ 	.short	(.L_29 - .L_28)
.L_28:
        /*008c*/ 	.word	0x00000000
        /*0090*/ 	.short	0x0008
        /*0092*/ 	.short	0x0040
        /*0094*/ 	.byte	0x00, 0xf4, 0x21, 0x00


	//----- nvinfo : EIATTR_KPARAM_INFO
	.align		4
.L_29:
        /*0098*/ 	.byte	0x04, 0x17
        /*009a*/ 	.short	(.L_31 - .L_30)
.L_30:
        /*009c*/ 	.word	0x00000000
        /*00a0*/ 	.short	0x0007
        /*00a2*/ 	.short	0x0038
        /*00a4*/ 	.byte	0x00, 0xf4, 0x21, 0x00


	//----- nvinfo : EIATTR_KPARAM_INFO
	.align		4
.L_31:
        /*00a8*/ 	.byte	0x04, 0x17
        /*00aa*/ 	.short	(.L_33 - .L_32)
.L_32:
        /*00ac*/ 	.word	0x00000000
        /*00b0*/ 	.short	0x0006
        /*00b2*/ 	.short	0x0030
        /*00b4*/ 	.byte	0x00, 0xf4, 0x21, 0x00


	//----- nvinfo : EIATTR_KPARAM_INFO
	.align		4
.L_33:
        /*00b8*/ 	.byte	0x04, 0x17
        /*00ba*/ 	.short	(.L_35 - .L_34)
.L_34:
        /*00bc*/ 	.word	0x00000000
        /*00c0*/ 	.short	0x0005
        /*00c2*/ 	.short	0x0028
        /*00c4*/ 	.byte	0x00, 0xf4, 0x21, 0x00


	//----- nvinfo : EIATTR_KPARAM_INFO
	.align		4
.L_35:
        /*00c8*/ 	.byte	0x04, 0x17
        /*00ca*/ 	.short	(.L_37 - .L_36)
.L_36:
        /*00cc*/ 	.word	0x00000000
        /*00d0*/ 	.short	0x0004
        /*00d2*/ 	.short	0x0020
        /*00d4*/ 	.byte	0x00, 0xf4, 0x21, 0x00


	//----- nvinfo : EIATTR_KPARAM_INFO
	.align		4
.L_37:
        /*00d8*/ 	.byte	0x04, 0x17
        /*00da*/ 	.short	(.L_39 - .L_38)
.L_38:
        /*00dc*/ 	.word	0x00000000
        /*00e0*/ 	.short	0x0003
        /*00e2*/ 	.short	0x0018
        /*00e4*/ 	.byte	0x00, 0xf4, 0x21, 0x00


	//----- nvinfo : EIATTR_KPARAM_INFO
	.align		4
.L_39:
        /*00e8*/ 	.byte	0x04, 0x17
        /*00ea*/ 	.short	(.L_41 - .L_40)
.L_40:
        /*00ec*/ 	.word	0x00000000
        /*00f0*/ 	.short	0x0002
        /*00f2*/ 	.short	0x0010
        /*00f4*/ 	.byte	0x00, 0xf4, 0x21, 0x00


	//----- nvinfo : EIATTR_KPARAM_INFO
	.align		4
.L_41:
        /*00f8*/ 	.byte	0x04, 0x17
        /*00fa*/ 	.short	(.L_43 - .L_42)
.L_42:
        /*00fc*/ 	.word	0x00000000
        /*0100*/ 	.short	0x0001
        /*0102*/ 	.short	0x0008
        /*0104*/ 	.byte	0x00, 0xf4, 0x21, 0x00


	//----- nvinfo : EIATTR_KPARAM_INFO
	.align		4
.L_43:
        /*0108*/ 	.byte	0x04, 0x17
        /*010a*/ 	.short	(.L_45 - .L_44)
.L_44:
        /*010c*/ 	.word	0x00000000
        /*0110*/ 	.short	0x0000
        /*0112*/ 	.short	0x0000
        /*0114*/ 	.byte	0x00, 0xf4, 0x21, 0x00


	//----- nvinfo : EIATTR_SPARSE_MMA_MASK
	.align		4
.L_45:
        /*0118*/ 	.byte	0x03, 0x50
        /*011a*/ 	.short	0x0000


	//----- nvinfo : EIATTR_MAXREG_COUNT
	.align		4
        /*011c*/ 	.byte	0x03, 0x1b
        /*011e*/ 	.short	0x00ff


	//----- nvinfo : EIATTR_EXIT_INSTR_OFFSETS
	.align		4
        /*0120*/ 	.byte	0x04, 0x1c
        /*0122*/ 	.short	(.L_47 - .L_46)


	//   ....[0]....
.L_46:
        /*0124*/ 	.word	0x00000d80


	//   ....[1]....
        /*0128*/ 	.word	0x00000da0


	//----- nvinfo : EIATTR_REQNTID
	.align		4
.L_47:
        /*012c*/ 	.byte	0x04, 0x10
        /*012e*/ 	.short	(.L_49 - .L_48)
.L_48:
        /*0130*/ 	.word	0x00000080
        /*0134*/ 	.word	0x00000001
        /*0138*/ 	.word	0x00000001


	//----- nvinfo : EIATTR_CBANK_PARAM_SIZE
	.align		4
.L_49:
        /*013c*/ 	.byte	0x03, 0x19
        /*013e*/ 	.short	0x0080


	//----- nvinfo : EIATTR_PARAM_CBANK
	.align		4
        /*0140*/ 	.byte	0x04, 0x0a
        /*0142*/ 	.short	(.L_51 - .L_50)
	.align		4
.L_50:
        /*0144*/ 	.word	index@(.nv.constant0.triton_poi_fused_cat_relu_62)
        /*0148*/ 	.short	0x0210
        /*014a*/ 	.short	0x0080


	//----- nvinfo : EIATTR_SW_WAR
	.align		4
.L_51:
        /*014c*/ 	.byte	0x04, 0x36
        /*014e*/ 	.short	(.L_53 - .L_52)
.L_52:
        /*0150*/ 	.word	0x00000008
.L_53:


//--------------------- .nv.callgraph             --------------------------
	.section	.nv.callgraph,"",@"SHT_CUDA_CALLGRAPH"
	.align	4
	.sectionentsize	8
	.align		4
        /*0000*/ 	.word	0x00000000
	.align		4
        /*0004*/ 	.word	0xffffffff
	.align		4
        /*0008*/ 	.word	0x00000000
	.align		4
        /*000c*/ 	.word	0xfffffffe
	.align		4
        /*0010*/ 	.word	0x00000000
	.align		4
        /*0014*/ 	.word	0xfffffffd
	.align		4
        /*0018*/ 	.word	0x00000000
	.align		4
        /*001c*/ 	.word	0xfffffffc


//--------------------- .nv.constant4             --------------------------
	.section	.nv.constant4,"a",@progbits
	.align	8
	.align		8
.nv.constant4:
        /*0000*/ 	.dword	_$_str
	.align		8
        /*0008*/ 	.dword	_$_str_$_2


//--------------------- .text.triton_poi_fused_cat_relu_62 --------------------------
	.section	.text.triton_poi_fused_cat_relu_62,"ax",@progbits
	.align	128
        .global         triton_poi_fused_cat_relu_62
        .type           triton_poi_fused_cat_relu_62,@function
        .size           triton_poi_fused_cat_relu_62,(.L_x_1 - triton_poi_fused_cat_relu_62)
        .other          triton_poi_fused_cat_relu_62,@"STO_CUDA_ENTRY STV_DEFAULT"
triton_poi_fused_cat_relu_62:
.text.triton_poi_fused_cat_relu_62:
[----:B------:R-:W0:Y:S01]  /*0000*/  LDC R1, c[0x0][0x28] ;  /* 0x00000a00ff017b82 */ /* 0x000e220000000800 */
[----:B------:R-:W1:Y:S07]  /*0010*/  S2R R4, SR_TID.X ;  /* 0x0000000000047919 */ /* 0x000e6e0000002100 */
[----:B------:R-:W2:Y:S01]  /*0020*/  S2UR UR4, SR_CTAID.X ;  /* 0x00000000000479c3 */ /* 0x000ea20000002500 */
[----:B------:R-:W-:Y:S01]  /*0030*/  CS2R R14, SRZ ;  /* 0x00000000000e7805 */ /* 0x000fe2000001ff00 */
[----:B------:R-:W3:Y:S06]  /*0040*/  S2R R3, SR_CTAID.Y ;  /* 0x0000000000037919 */ /* 0x000eec0000002600 */
[----:B------:R-:W4:Y:S08]  /*0050*/  LDC.64 R16, c[0x0][0x230] ;  /* 0x00008c00ff107b82 */ /* 0x000f300000000a00 */
[----:B------:R-:W5:Y:S01]  /*0060*/  LDC.64 R10, c[0x0][0x220] ;  /* 0x00008800ff0a7b82 */ /* 0x000f620000000a00 */
[----:B--2---:R-:W-:-:S07]  /*0070*/  USHF.L.U32 UR4, UR4, 0x2, URZ ;  /* 0x0000000204047899 */ /* 0x004fce000800063f */
[----:B------:R-:W2:Y:S01]  /*0080*/  LDC.64 R12, c[0x0][0x228] ;  /* 0x00008a00ff0c7b82 */ /* 0x000ea20000000a00 */
[----:B-1----:R-:W-:Y:S01]  /*0090*/  IMAD.SHL.U32 R0, R4, 0x2, RZ ;  /* 0x0000000204007824 */ /* 0x002fe200078e00ff */
[----:B------:R-:W-:-:S06]  /*00a0*/  CS2R R6, SRZ ;  /* 0x0000000000067805 */ /* 0x000fcc000001ff00 */
[----:B------:R-:W1:Y:S01]  /*00b0*/  LDC.64 R20, c[0x0][0x248] ;  /* 0x00009200ff147b82 */ /* 0x000e620000000a00 */
[----:B------:R-:W-:-:S05]  /*00c0*/  LOP3.LUT R0, R0, 0x3e, RZ, 0xc0, !PT ;  /* 0x0000003e00007812 */ /* 0x000fca00078ec0ff */
[----:B---3--:R-:W-:Y:S01]  /*00d0*/  IMAD R8, R3, 0x40, R0 ;  /* 0x0000004003087824 */ /* 0x008fe200078e0200 */
[----:B------:R-:W-:Y:S01]  /*00e0*/  SHF.R.U32.HI R3, RZ, 0x5, R4 ;  /* 0x00000005ff037819 */ /* 0x000fe20000011604 */
[----:B------:R-:W3:Y:S02]  /*00f0*/  LDC.64 R22, c[0x0][0x258] ;  /* 0x00009600ff167b82 */ /* 0x000ee40000000a00 */
[----:B------:R-:W-:Y:S01]  /*0100*/  IMAD.HI R2, R8, 0x2e8ba2e9, RZ ;  /* 0x2e8ba2e908027827 */ /* 0x000fe200078e02ff */
[----:B------:R-:W-:-:S04]  /*0110*/  SGXT.U32 R3, R3, 0x2 ;  /* 0x000000020303781a */ /* 0x000fc80000000000 */
[----:B------:R-:W-:Y:S01]  /*0120*/  SHF.R.U32.HI R5, RZ, 0x1f, R2 ;  /* 0x0000001fff057819 */ /* 0x000fe20000011602 */
[----:B------:R-:W1:Y:S01]  /*0130*/  LDC.64 R24, c[0x0][0x210] ;  /* 0x00008400ff187b82 */ /* 0x000e620000000a00 */
[----:B------:R-:W-:Y:S01]  /*0140*/  LOP3.LUT R3, R3, UR4, RZ, 0xfc, !PT ;  /* 0x0000000403037c12 */ /* 0x000fe2000f8efcff */
[----:B------:R-:W-:Y:S01]  /*0150*/  ULDC.64 UR4, c[0x0][0x208] ;  /* 0x0000820000047ab9 */ /* 0x000fe20000000a00 */
[----:B------:R-:W-:Y:S02]  /*0160*/  LEA.HI.SX32 R2, R2, R5, 0x19 ;  /* 0x0000000502027211 */ /* 0x000fe400078fcaff */
[----:B------:R-:W-:-:S03]  /*0170*/  ISETP.GE.AND P0, PT, R3, 0x4, PT ;  /* 0x000000040300780c */ /* 0x000fc60003f06270 */
[----:B------:R-:W-:Y:S01]  /*0180*/  IMAD R4, R2, 0x2c0, RZ ;  /* 0x000002c002047824 */ /* 0x000fe200078e02ff */
[C---:B------:R-:W-:Y:S01]  /*0190*/  ISETP.LT.AND P1, PT, R8.reuse, 0xb00, !P0 ;  /* 0x00000b000800780c */ /* 0x040fe20004721270 */
[----:B------:R-:W1:Y:S02]  /*01a0*/  LDC.64 R28, c[0x0][0x250] ;  /* 0x00009400ff1c7b82 */ /* 0x000e640000000a00 */
[----:B------:R-:W-:-:S04]  /*01b0*/  IMAD.IADD R0, R8, 0x1, -R4 ;  /* 0x0000000108007824 */ /* 0x000fc800078e0a04 */
[C---:B------:R-:W-:Y:S02]  /*01c0*/  VIADD R26, R0.reuse, 0xffffff50 ;  /* 0xffffff50001a7836 */ /* 0x040fe40000000000 */
[----:B----4-:R-:W-:Y:S01]  /*01d0*/  IMAD.WIDE R16, R0, 0x4, R16 ;  /* 0x0000000400107825 */ /* 0x010fe200078e0210 */
[----:B------:R-:W4:Y:S02]  /*01e0*/  LDC.64 R34, c[0x0][0x218] ;  /* 0x00008600ff227b82 */ /* 0x000f240000000a00 */
[----:B------:R-:W-:-:S13]  /*01f0*/  ISETP.LT.U32.AND P2, PT, R26, 0xb0, P1 ;  /* 0x000000b01a00780c */ /* 0x000fda0000f41070 */
[----:B------:R3:W4:Y:S01]  /*0200*/  @P2 LDG.E.EL.64 R14, desc[UR4][R16.64+-0x2c0] ;  /* 0xfffd4004100e2981 */ /* 0x000722000c2e1b00 */
[----:B------:R-:W-:Y:S02]  /*0210*/  IMAD R9, R3, 0xb0, R4 ;  /* 0x000000b003097824 */ /* 0x000fe400078e0204 */
[----:B--2---:R-:W-:-:S04]  /*0220*/  IMAD.WIDE R12, R0, 0x4, R12 ;  /* 0x00000004000c7825 */ /* 0x004fc800078e020c */
[----:B------:R-:W-:-:S04]  /*0230*/  IMAD.IADD R5, R9, 0x1, R26 ;  /* 0x0000000109057824 */ /* 0x000fc800078e021a */
[----:B-----5:R-:W-:Y:S01]  /*0240*/  IMAD.WIDE R10, R5, 0x4, R10 ;  /* 0x00000004050a7825 */ /* 0x020fe200078e020a */
[----:B------:R-:W-:-:S04]  /*0250*/  CS2R R4, SRZ ;  /* 0x0000000000047805 */ /* 0x000fc8000001ff00 */
[----:B------:R-:W2:Y:S04]  /*0260*/  @P2 LDG.E.EL.64 R6, desc[UR4][R10.64] ;  /* 0x000000040a062981 */ /* 0x000ea8000c2e1b00 */
[----:B------:R-:W5:Y:S01]  /*0270*/  @P2 LDG.E.EL.64 R4, desc[UR4][R12.64+-0x2c0] ;  /* 0xfffd40040c042981 */ /* 0x000f62000c2e1b00 */
[C---:B------:R-:W-:Y:S01]  /*0280*/  VIADD R18, R0.reuse, 0xfffffea0 ;  /* 0xfffffea000127836 */ /* 0x040fe20000000000 */
[C---:B------:R-:W-:Y:S01]  /*0290*/  ISETP.LT.AND P0, PT, R0.reuse, 0xb0, !P0 ;  /* 0x000000b00000780c */ /* 0x040fe20004701270 */
[----:B0--3--:R-:W-:-:S03]  /*02a0*/  VIADD R16, R0, 0xfffffdf0 ;  /* 0xfffffdf000107836 */ /* 0x009fc60000000000 */
[----:B------:R-:W-:Y:S01]  /*02b0*/  ISETP.LT.U32.AND P3, PT, R18, 0xb0, P1 ;  /* 0x000000b01200780c */ /* 0x000fe20000f61070 */
[C---:B------:R-:W-:Y:S01]  /*02c0*/  IMAD.IADD R19, R9.reuse, 0x1, R18 ;  /* 0x0000000109137824 */ /* 0x040fe200078e0212 */
[----:B------:R-:W-:Y:S01]  /*02d0*/  ISETP.LT.AND P0, PT, R8, 0xb00, P0 ;  /* 0x00000b000800780c */ /* 0x000fe20000701270 */
[----:B------:R-:W-:Y:S02]  /*02e0*/  IMAD.IADD R17, R9, 0x1, R16 ;  /* 0x0000000109117824 */ /* 0x000fe400078e0210 */
[----:B------:R-:W-:Y:S01]  /*02f0*/  IMAD.IADD R33, R0, 0x1, R9 ;  /* 0x0000000100217824 */ /* 0x000fe200078e0209 */
[----:B------:R-:W-:Y:S01]  /*0300*/  CS2R R8, SRZ ;  /* 0x0000000000087805 */ /* 0x000fe2000001ff00 */
[----:B-1----:R-:W-:-:S06]  /*0310*/  IMAD.WIDE R20, R19, 0x4, R20 ;  /* 0x0000000413147825 */ /* 0x002fcc00078e0214 */
[----:B------:R0:W3:Y:S02]  /*0320*/  @P3 LDG.E.EL.64 R8, desc[UR4][R20.64] ;  /* 0x0000000414083981 */ /* 0x0000e4000c2e1b00 */
[----:B0-----:R-:W-:Y:S01]  /*0330*/  IMAD.MOV.U32 R21, RZ, RZ, 0x3e800000 ;  /* 0x3e800000ff157424 */ /* 0x001fe200078e00ff */
[C---:B------:R-:W-:Y:S01]  /*0340*/  ISETP.GT.AND P4, PT, R0.reuse, 0x20f, P1 ;  /* 0x0000020f0000780c */ /* 0x040fe20000f84270 */
[----:B------:R-:W-:Y:S01]  /*0350*/  IMAD.WIDE R22, R0, 0x4, R22 ;  /* 0x0000000400167825 */ /* 0x000fe200078e0216 */
[----:B------:R-:W-:-:S03]  /*0360*/  CS2R R12, SRZ ;  /* 0x00000000000c7805 */ /* 0x000fc6000001ff00 */
[----:B------:R-:W-:-:S04]  /*0370*/  IMAD.WIDE R32, R33, 0x4, R24 ;  /* 0x0000000421207825 */ /* 0x000fc800078e0218 */
[----:B------:R-:W-:Y:S01]  /*0380*/  IMAD.WIDE R28, R17, 0x4, R28 ;  /* 0x00000004111c7825 */ /* 0x000fe200078e021c */
[----:B------:R-:W-:-:S03]  /*0390*/  CS2R R16, SRZ ;  /* 0x0000000000107805 */ /* 0x000fc6000001ff00 */
[----:B------:R-:W-:-:S03]  /*03a0*/  IMAD.WIDE R24, R19, 0x4, R24 ;  /* 0x0000000413187825 */ /* 0x000fc600078e0218 */
[----:B------:R0:W2:Y:S04]  /*03b0*/  @P4 LDG.E.EL.64 R16, desc[UR4][R28.64] ;  /* 0x000000041c104981 */ /* 0x0000a8000c2e1b00 */
[----:B------:R1:W2:Y:S01]  /*03c0*/  @P3 LDG.E.EL.64 R12, desc[UR4][R24.64] ;  /* 0x00000004180c3981 */ /* 0x0002a2000c2e1b00 */
[----:B0-----:R-:W-:Y:S01]  /*03d0*/  LEA.HI R28, R3, R3, RZ, 0x1 ;  /* 0x00000003031c7211 */ /* 0x001fe200078f08ff */
[----:B-1----:R-:W0:Y:S02]  /*03e0*/  LDC.64 R24, c[0x0][0x238] ;  /* 0x00008e00ff187b82 */ /* 0x002e240000000a00 */
[----:B0-----:R-:W-:Y:S01]  /*03f0*/  IMAD.WIDE R24, R0, 0x4, R24 ;  /* 0x0000000400187825 */ /* 0x001fe200078e0218 */
[----:B----4-:R-:W-:-:S05]  /*0400*/  SEL R14, R14, RZ, P2 ;  /* 0x000000ff0e0e7207 */ /* 0x010fca0001000000 */
[----:B------:R-:W-:Y:S01]  /*0410*/  FADD R30, R14, 0.0010000000474974513054 ;  /* 0x3a83126f0e1e7421 */ /* 0x000fe20000000000 */
[----:B------:R-:W-:-:S05]  /*0420*/  SEL R15, R15, RZ, P2 ;  /* 0x000000ff0f0f7207 */ /* 0x000fca0001000000 */
[----:B------:R-:W0:Y:S01]  /*0430*/  MUFU.SQRT R30, R30 ;  /* 0x0000001e001e7308 */ /* 0x000e220000002000 */
[----:B------:R-:W-:-:S07]  /*0440*/  FADD R20, R15, 0.0010000000474974513054 ;  /* 0x3a83126f0f147421 */ /* 0x000fce0000000000 */
[----:B------:R-:W1:Y:S01]  /*0450*/  MUFU.SQRT R20, R20 ;  /* 0x0000001400147308 */ /* 0x000e620000002000 */
[C---:B0-----:R-:W-:Y:S02]  /*0460*/  FSETP.GT.AND P5, PT, R30.reuse, 8.50705917302346158658e+37, PT ;  /* 0x7e8000001e00780b */ /* 0x041fe40003fa4000 */
[----:B------:R-:W-:Y:S02]  /*0470*/  FSETP.GEU.AND P6, PT, R30, 1.175494350822287508e-38, PT ;  /* 0x008000001e00780b */ /* 0x000fe40003fce000 */
[----:B------:R-:W-:-:S09]  /*0480*/  FSEL R27, R21, 1, P5 ;  /* 0x3f800000151b7808 */ /* 0x000fd20002800000 */
[----:B------:R-:W-:Y:S01]  /*0490*/  @P5 FMUL R30, R30, 0.25 ;  /* 0x3e8000001e1e5820 */ /* 0x000fe20000400000 */
[----:B-1----:R-:W-:Y:S01]  /*04a0*/  FSETP.GT.AND P5, PT, R20, 8.50705917302346158658e+37, PT ;  /* 0x7e8000001400780b */ /* 0x002fe20003fa4000 */
[----:B------:R-:W-:Y:S02]  /*04b0*/  @!P6 FMUL R27, R27, 16777216 ;  /* 0x4b8000001b1be820 */ /* 0x000fe40000400000 */
[----:B------:R-:W-:Y:S01]  /*04c0*/  @!P6 FMUL R30, R30, 16777216 ;  /* 0x4b8000001e1ee820 */ /* 0x000fe20000400000 */
[----:B------:R-:W-:Y:S02]  /*04d0*/  FSETP.GEU.AND P6, PT, R20, 1.175494350822287508e-38, PT ;  /* 0x008000001400780b */ /* 0x000fe40003fce000 */
[----:B------:R-:W-:-:S06]  /*04e0*/  CS2R R14, SRZ ;  /* 0x00000000000e7805 */ /* 0x000fcc000001ff00 */
[----:B------:R0:W4:Y:S01]  /*04f0*/  @P4 LDG.E.EL.64 R14, desc[UR4][R22.64+-0x840] ;  /* 0xfff7c004160e4981 */ /* 0x000122000c2e1b00 */
[----:B------:R-:W-:-:S04]  /*0500*/  @P5 FMUL R20, R20, 0.25 ;  /* 0x3e80000014145820 */ /* 0x000fc80000400000 */
[----:B------:R-:W-:Y:S01]  /*0510*/  @!P6 FMUL R20, R20, 16777216 ;  /* 0x4b8000001414e820 */ /* 0x000fe20000400000 */
[----:B0-----:R-:W0:Y:S01]  /*0520*/  MUFU.RCP R22, R30 ;  /* 0x0000001e00167308 */ /* 0x001e220000001000 */
[----:B------:R-:W-:-:S07]  /*0530*/  FSEL R21, R21, 1, P5 ;  /* 0x3f80000015157808 */ /* 0x000fce0002800000 */
[----:B------:R-:W1:Y:S01]  /*0540*/  MUFU.RCP R20, R20 ;  /* 0x0000001400147308 */ /* 0x000e620000001000 */
[----:B------:R-:W-:Y:S01]  /*0550*/  @!P6 FMUL R21, R21, 16777216 ;  /* 0x4b8000001515e820 */ /* 0x000fe20000400000 */
[----:B0-----:R-:W-:Y:S02]  /*0560*/  FMUL R27, R22, R27 ;  /* 0x0000001b161b7220 */ /* 0x001fe40000400000 */
[----:B------:R-:W0:Y:S01]  /*0570*/  LDC.64 R22, c[0x0][0x240] ;  /* 0x00009000ff167b82 */ /* 0x000e220000000a00 */
[----:B-----5:R-:W-:Y:S01]  /*0580*/  SEL R30, R5, RZ, P2 ;  /* 0x000000ff051e7207 */ /* 0x020fe20001000000 */
[----:B-1----:R-:W-:Y:S01]  /*0590*/  FMUL R21, R20, R21 ;  /* 0x0000001514157220 */ /* 0x002fe20000400000 */
[----:B------:R-:W-:Y:S02]  /*05a0*/  LOP3.LUT R20, R28, 0xffffffe, RZ, 0xc0, !PT ;  /* 0x0ffffffe1c147812 */ /* 0x000fe400078ec0ff */
[----:B--2---:R-:W-:-:S03]  /*05b0*/  SEL R7, R7, RZ, P2 ;  /* 0x000000ff07077207 */ /* 0x004fc60001000000 */
[----:B------:R-:W-:Y:S02]  /*05c0*/  IMAD.IADD R5, R3, 0x1, -R20 ;  /* 0x0000000103057824 */ /* 0x000fe400078e0a14 */
[----:B------:R-:W-:Y:S02]  /*05d0*/  IMAD.MOV.U32 R20, RZ, RZ, 0xb0 ;  /* 0x000000b0ff147424 */ /* 0x000fe400078e00ff */
[----:B------:R-:W-:Y:S02]  /*05e0*/  IMAD R5, R2, 0x9, R5 ;  /* 0x0000000902057824 */ /* 0x000fe400078e0205 */
[----:B------:R-:W-:Y:S01]  /*05f0*/  FADD R30, R7, -R30 ;  /* 0x8000001e071e7221 */ /* 0x000fe20000000000 */
[----:B------:R-:W-:Y:S01]  /*0600*/  SHF.R.S32.HI R7, RZ, 0x1, R28 ;  /* 0x00000001ff077819 */ /* 0x000fe2000001141c */
[----:B------:R-:W-:Y:S01]  /*0610*/  IMAD R20, R5, R20, 0x2c0 ;  /* 0x000002c005147424 */ /* 0x000fe200078e0214 */
[----:B------:R-:W-:Y:S01]  /*0620*/  ISETP.GE.U32.AND P5, PT, R18, 0xb0, PT ;  /* 0x000000b01200780c */ /* 0x000fe20003fa6070 */
[----:B------:R-:W-:Y:S01]  /*0630*/  FMUL R5, R21, R30 ;  /* 0x0000001e15057220 */ /* 0x000fe20000400000 */
[----:B------:R-:W-:Y:S01]  /*0640*/  CS2R R18, SRZ ;  /* 0x0000000000127805 */ /* 0x000fe2000001ff00 */
[----:B------:R-:W-:Y:S01]  /*0650*/  IMAD R7, R7, 0x210, R20 ;  /* 0x0000021007077824 */ /* 0x000fe200078e0214 */
[----:B------:R-:W-:Y:S01]  /*0660*/  CS2R R20, SRZ ;  /* 0x0000000000147805 */ /* 0x000fe2000001ff00 */
[----:B0-----:R-:W-:Y:S01]  /*0670*/  IMAD.WIDE R22, R0, 0x4, R22 ;  /* 0x0000000400167825 */ /* 0x001fe200078e0216 */
[----:B------:R-:W-:-:S02]  /*0680*/  CS2R R10, SRZ ;  /* 0x00000000000a7805 */ /* 0x000fc4000001ff00 */
[----:B---3--:R-:W-:Y:S01]  /*0690*/  SEL R8, R8, RZ, P3 ;  /* 0x000000ff08087207 */ /* 0x008fe20001800000 */
[----:B------:R-:W2:Y:S01]  /*06a0*/  @P2 LDG.E.EL.64 R18, desc[UR4][R24.64+-0x2c0] ;  /* 0xfffd400418122981 */ /* 0x000ea2000c2e1b00 */
[----:B------:R-:W-:Y:S01]  /*06b0*/  SEL R17, R17, RZ, P4 ;  /* 0x000000ff11117207 */ /* 0x000fe20002000000 */
[----:B------:R-:W0:Y:S02]  /*06c0*/  LDC.64 R30, c[0x0][0x268] ;  /* 0x00009a00ff1e7b82 */ /* 0x000e240000000a00 */
[----:B------:R-:W3:Y:S04]  /*06d0*/  @P2 LDG.E.EL.64 R20, desc[UR4][R22.64+-0x2c0] ;  /* 0xfffd400416142981 */ /* 0x000ee8000c2e1b00 */
[----:B------:R1:W5:Y:S02]  /*06e0*/  @P0 LDG.E.EL.64 R10, desc[UR4][R32.64] ;  /* 0x00000004200a0981 */ /* 0x000364000c2e1b00 */
[----:B-1----:R-:W1:Y:S02]  /*06f0*/  LDC.64 R32, c[0x0][0x260] ;  /* 0x00009800ff207b82 */ /* 0x002e640000000a00 */
[----:B-1----:R-:W-:Y:S01]  /*0700*/  IMAD.WIDE R32, R0, 0x4, R32 ;  /* 0x0000000400207825 */ /* 0x002fe200078e0220 */
[----:B--2---:R-:W-:-:S02]  /*0710*/  SEL R24, R19, RZ, P2 ;  /* 0x000000ff13187207 */ /* 0x004fc40001000000 */
[----:B---3--:R-:W-:Y:S02]  /*0720*/  SEL R21, R21, RZ, P2 ;  /* 0x000000ff15157207 */ /* 0x008fe40001000000 */
[----:B------:R-:W-:-:S03]  /*0730*/  SEL R19, R9, RZ, P3 ;  /* 0x000000ff09137207 */ /* 0x000fc60001800000 */
[----:B------:R-:W-:Y:S01]  /*0740*/  FFMA R5, R24, R5, R21 ;  /* 0x0000000518057223 */ /* 0x000fe20000000015 */
[----:B------:R-:W-:Y:S01]  /*0750*/  SEL R24, R13, RZ, P3 ;  /* 0x000000ff0d187207 */ /* 0x000fe20001800000 */
[----:B------:R-:W-:-:S04]  /*0760*/  IMAD.IADD R9, R26, 0x1, R7 ;  /* 0x000000011a097824 */ /* 0x000fc800078e0207 */
[----:B------:R-:W-:Y:S01]  /*0770*/  FADD R7, R19, R24 ;  /* 0x0000001813077221 */ /* 0x000fe20000000000 */
[----:B------:R-:W-:-:S06]  /*0780*/  CS2R R24, SRZ ;  /* 0x0000000000187805 */ /* 0x000fcc000001ff00 */
[----:B------:R-:W2:Y:S01]  /*0790*/  @P4 LDG.E.EL.64 R24, desc[UR4][R32.64+-0x840] ;  /* 0xfff7c00420184981 */ /* 0x000ea2000c2e1b00 */
[----:B------:R-:W-:Y:S01]  /*07a0*/  IMAD.WIDE R34, R9, 0x4, R34 ;  /* 0x0000000409227825 */ /* 0x000fe200078e0222 */
[----:B------:R-:W-:Y:S02]  /*07b0*/  SEL R9, R12, RZ, P3 ;  /* 0x000000ff0c097207 */ /* 0x000fe40001800000 */
[----:B------:R-:W-:Y:S02]  /*07c0*/  CS2R R22, SRZ ;  /* 0x0000000000167805 */ /* 0x000fe4000001ff00 */
[----:B----4-:R-:W-:-:S04]  /*07d0*/  SEL R21, R14, RZ, P4 ;  /* 0x000000ff0e157207 */ /* 0x010fc80002000000 */
[----:B------:R1:W3:Y:S01]  /*07e0*/  @P2 LDG.E.EL.64 R22, desc[UR4][R34.64] ;  /* 0x0000000422162981 */ /* 0x0002e2000c2e1b00 */
[----:B------:R-:W-:Y:S02]  /*07f0*/  SEL R16, R16, RZ, P4 ;  /* 0x000000ff10107207 */ /* 0x000fe40002000000 */
[----:B-1----:R-:W-:Y:S02]  /*0800*/  SEL R34, R15, RZ, P4 ;  /* 0x000000ff0f227207 */ /* 0x002fe40002000000 */
[----:B------:R-:W1:Y:S03]  /*0810*/  LDC.64 R14, c[0x0][0x270] ;  /* 0x00009c00ff0e7b82 */ /* 0x000e660000000a00 */
[----:B------:R-:W-:Y:S01]  /*0820*/  FADD R19, R17, -R34 ;  /* 0x8000002211137221 */ /* 0x000fe20000000000 */
[----:B------:R-:W-:Y:S02]  /*0830*/  SEL R17, R4, RZ, P2 ;  /* 0x000000ff04117207 */ /* 0x000fe40001000000 */
[----:B------:R-:W-:Y:S01]  /*0840*/  SEL R4, R6, RZ, P2 ;  /* 0x000000ff06047207 */ /* 0x000fe20001000000 */
[----:B------:R-:W-:Y:S01]  /*0850*/  IMAD.MOV.U32 R6, RZ, RZ, 0x3e800000 ;  /* 0x3e800000ff067424 */ /* 0x000fe200078e00ff */
[----:B------:R-:W-:Y:S01]  /*0860*/  LOP3.LUT R28, R28, 0xffffffe, RZ, 0xc0, !PT ;  /* 0x0ffffffe1c1c7812 */ /* 0x000fe200078ec0ff */
[----:B------:R-:W-:-:S04]  /*0870*/  FADD R21, R16, -R21 ;  /* 0x8000001510157221 */ /* 0x000fc80000000000 */
[----:B------:R-:W-:Y:S02]  /*0880*/  IMAD.IADD R29, R3, 0x1, -R28 ;  /* 0x00000001031d7824 */ /* 0x000fe400078e0a1c */
[----:B------:R-:W-:Y:S02]  /*0890*/  FADD R4, R4, -R17 ;  /* 0x8000001104047221 */ /* 0x000fe40000000000 */
[----:B------:R-:W-:Y:S02]  /*08a0*/  IMAD R29, R2, 0x9, R29 ;  /* 0x00000009021d7824 */ /* 0x000fe400078e021d */
[----:B------:R-:W-:Y:S01]  /*08b0*/  FMUL R27, R27, R4 ;  /* 0x000000041b1b7220 */ /* 0x000fe20000400000 */
[----:B------:R-:W-:Y:S01]  /*08c0*/  FADD R12, R8, R9 ;  /* 0x00000009080c7221 */ /* 0x000fe20000000000 */
[----:B------:R-:W-:Y:S01]  /*08d0*/  CS2R R8, SRZ ;  /* 0x0000000000087805 */ /* 0x000fe2000001ff00 */
[----:B0-----:R-:W-:-:S05]  /*08e0*/  IMAD.WIDE R30, R0, 0x4, R30 ;  /* 0x00000004001e7825 */ /* 0x001fca00078e021e */
[----:B------:R-:W4:Y:S01]  /*08f0*/  @P4 LDG.E.EL.64 R8, desc[UR4][R30.64+-0x840] ;  /* 0xfff7c0041e084981 */ /* 0x000f22000c2e1b00 */
[----:B--2---:R-:W-:-:S05]  /*0900*/  SEL R24, R24, RZ, P4 ;  /* 0x000000ff18187207 */ /* 0x004fca0002000000 */
[----:B------:R-:W-:-:S04]  /*0910*/  FADD R24, R24, 0.0010000000474974513054 ;  /* 0x3a83126f18187421 */ /* 0x000fc80000000000 */
[----:B------:R-:W0:Y:S02]  /*0920*/  MUFU.SQRT R13, R24 ;  /* 0x00000018000d7308 */ /* 0x000e240000002000 */
[C---:B0-----:R-:W-:Y:S02]  /*0930*/  FSETP.GT.AND P3, PT, R13.reuse, 8.50705917302346158658e+37, PT ;  /* 0x7e8000000d00780b */ /* 0x041fe40003f64000 */
[----:B------:R-:W-:-:S11]  /*0940*/  FSETP.GEU.AND P6, PT, R13, 1.175494350822287508e-38, PT ;  /* 0x008000000d00780b */ /* 0x000fd60003fce000 */
[----:B------:R-:W-:-:S04]  /*0950*/  @P3 FMUL R13, R13, 0.25 ;  /* 0x3e8000000d0d3820 */ /* 0x000fc80000400000 */
[----:B------:R-:W-:-:S06]  /*0960*/  @!P6 FMUL R13, R13, 16777216 ;  /* 0x4b8000000d0de820 */ /* 0x000fcc0000400000 */
[----:B------:R-:W0:Y:S01]  /*0970*/  MUFU.RCP R13, R13 ;  /* 0x0000000d000d7308 */ /* 0x000e220000001000 */
[----:B------:R-:W-:Y:S01]  /*0980*/  FSEL R16, R6, 1, P3 ;  /* 0x3f80000006107808 */ /* 0x000fe20001800000 */
[----:B------:R-:W-:-:S04]  /*0990*/  IMAD.MOV.U32 R24, RZ, RZ, 0xb0 ;  /* 0x000000b0ff187424 */ /* 0x000fc800078e00ff */
[----:B------:R-:W-:Y:S01]  /*09a0*/  @!P6 FMUL R16, R16, 16777216 ;  /* 0x4b8000001010e820 */ /* 0x000fe20000400000 */
[----:B------:R-:W-:Y:S01]  /*09b0*/  IMAD R29, R29, R24, 0x2c0 ;  /* 0x000002c01d1d7424 */ /* 0x000fe200078e0218 */
[----:B------:R-:W-:Y:S02]  /*09c0*/  LEA.HI R24, R3, R3, RZ, 0x1 ;  /* 0x0000000303187211 */ /* 0x000fe400078f08ff */
[----:B------:R-:W-:Y:S01]  /*09d0*/  SEL R25, R25, RZ, P4 ;  /* 0x000000ff19197207 */ /* 0x000fe20002000000 */
[----:B0-----:R-:W-:Y:S01]  /*09e0*/  FMUL R4, R13, R16 ;  /* 0x000000100d047220 */ /* 0x001fe20000400000 */
[----:B-1----:R-:W-:Y:S01]  /*09f0*/  IMAD.WIDE R16, R0, 0x4, R14 ;  /* 0x0000000400107825 */ /* 0x002fe200078e020e */
[----:B------:R-:W-:Y:S02]  /*0a00*/  CS2R R14, SRZ ;  /* 0x00000000000e7805 */ /* 0x000fe4000001ff00 */
[----:B------:R-:W-:Y:S01]  /*0a10*/  SHF.R.S32.HI R24, RZ, 0x1, R24 ;  /* 0x00000001ff187819 */ /* 0x000fe20000011418 */
[----:B------:R-:W-:-:S03]  /*0a20*/  FADD R25, R25, 0.0010000000474974513054 ;  /* 0x3a83126f19197421 */ /* 0x000fc60000000000 */
[----:B------:R0:W2:Y:S01]  /*0a30*/  @P4 LDG.E.EL.64 R14, desc[UR4][R16.64+-0x840] ;  /* 0xfff7c004100e4981 */ /* 0x0000a2000c2e1b00 */
[----:B------:R-:W-:Y:S01]  /*0a40*/  IMAD R29, R24, 0x210, R29 ;  /* 0x00000210181d7824 */ /* 0x000fe200078e021d */
[----:B------:R1:W3:Y:S01]  /*0a50*/  MUFU.SQRT R13, R25 ;  /* 0x00000019000d7308 */ /* 0x0002e20000002000 */
[----:B0-----:R-:W-:-:S04]  /*0a60*/  VIADD R16, R0, 0xfffffdf0 ;  /* 0xfffffdf000107836 */ /* 0x001fc80000000000 */
[----:B-1----:R-:W-:Y:S02]  /*0a70*/  IMAD.IADD R25, R29, 0x1, R16 ;  /* 0x000000011d197824 */ /* 0x002fe400078e0210 */
[----:B------:R-:W0:Y:S02]  /*0a80*/  LDC.64 R16, c[0x0][0x278] ;  /* 0x00009e00ff107b82 */ /* 0x000e240000000a00 */
[----:B0-----:R-:W-:Y:S01]  /*0a90*/  IMAD.WIDE R24, R25, 0x4, R16 ;  /* 0x0000000419187825 */ /* 0x001fe200078e0210 */
[----:B------:R-:W-:-:S06]  /*0aa0*/  CS2R R16, SRZ ;  /* 0x0000000000107805 */ /* 0x000fcc000001ff00 */
[----:B------:R-:W2:Y:S01]  /*0ab0*/  @P4 LDG.E.EL.64 R16, desc[UR4][R24.64] ;  /* 0x0000000418104981 */ /* 0x000ea2000c2e1b00 */
[C---:B---3--:R-:W-:Y:S02]  /*0ac0*/  FSETP.GT.AND P3, PT, R13.reuse, 8.50705917302346158658e+37, PT ;  /* 0x7e8000000d00780b */ /* 0x048fe40003f64000 */
[----:B------:R-:W-:-:S11]  /*0ad0*/  FSETP.GEU.AND P6, PT, R13, 1.175494350822287508e-38, PT ;  /* 0x008000000d00780b */ /* 0x000fd60003fce000 */
[----:B------:R-:W-:-:S04]  /*0ae0*/  @P3 FMUL R13, R13, 0.25 ;  /* 0x3e8000000d0d3820 */ /* 0x000fc80000400000 */
[----:B------:R-:W-:-:S06]  /*0af0*/  @!P6 FMUL R13, R13, 16777216 ;  /* 0x4b8000000d0de820 */ /* 0x000fcc0000400000 */
[----:B------:R-:W0:Y:S01]  /*0b00*/  MUFU.RCP R13, R13 ;  /* 0x0000000d000d7308 */ /* 0x000e220000001000 */
[----:B------:R-:W-:-:S05]  /*0b10*/  FSEL R6, R6, 1, P3 ;  /* 0x3f80000006067808 */ /* 0x000fca0001800000 */
[----:B------:R-:W-:Y:S01]  /*0b20*/  @!P6 FMUL R6, R6, 16777216 ;  /* 0x4b8000000606e820 */ /* 0x000fe20000400000 */
[----:B----4-:R-:W-:Y:S01]  /*0b30*/  SEL R8, R8, RZ, P4 ;  /* 0x000000ff08087207 */ /* 0x010fe20002000000 */
[----:B------:R-:W-:Y:S02]  /*0b40*/  FMUL R4, R21, R4 ;  /* 0x0000000415047220 */ /* 0x000fe40000400000 */
[----:B0-----:R-:W-:Y:S01]  /*0b50*/  FMUL R6, R13, R6 ;  /* 0x000000060d067220 */ /* 0x001fe20000400000 */
[----:B------:R-:W-:-:S03]  /*0b60*/  SEL R13, R9, RZ, P4 ;  /* 0x000000ff090d7207 */ /* 0x000fc60002000000 */
[----:B------:R-:W-:Y:S01]  /*0b70*/  FMUL R6, R19, R6 ;  /* 0x0000000613067220 */ /* 0x000fe20000400000 */
[----:B------:R-:W-:Y:S02]  /*0b80*/  SEL R18, R18, RZ, P2 ;  /* 0x000000ff12127207 */ /* 0x000fe40001000000 */
[----:B------:R-:W-:Y:S02]  /*0b90*/  SEL R21, R20, RZ, P2 ;  /* 0x000000ff14157207 */ /* 0x000fe40001000000 */
[----:B------:R-:W-:Y:S02]  /*0ba0*/  ISETP.GE.AND P3, PT, R0, 0xb0, PT ;  /* 0x000000b00000780c */ /* 0x000fe40003f66270 */
[----:B------:R-:W-:Y:S01]  /*0bb0*/  SEL R22, R22, RZ, P2 ;  /* 0x000000ff16167207 */ /* 0x000fe20001000000 */
[----:B------:R-:W-:-:S04]  /*0bc0*/  FFMA R27, R18, R27, R21 ;  /* 0x0000001b121b7223 */ /* 0x000fc80000000015 */
[----:B------:R-:W-:Y:S01]  /*0bd0*/  FADD R27, R22, R27 ;  /* 0x0000001b161b7221 */ /* 0x000fe20000000000 */
[----:B-----5:R-:W-:Y:S01]  /*0be0*/  SEL R10, R10, RZ, P0 ;  /* 0x000000ff0a0a7207 */ /* 0x020fe20000000000 */
[----:B------:R-:W-:Y:S01]  /*0bf0*/  IMAD R3, R3, 0x2c0, R0 ;  /* 0x000002c003037824 */ /* 0x000fe200078e0200 */
[----:B------:R-:W-:-:S03]  /*0c00*/  SEL R11, R11, RZ, P0 ;  /* 0x000000ff0b0b7207 */ /* 0x000fc60000000000 */
[----:B------:R-:W-:Y:S01]  /*0c10*/  IMAD R3, R2, 0xb00, R3 ;  /* 0x00000b0002037824 */ /* 0x000fe200078e0203 */
[----:B--2---:R-:W-:Y:S02]  /*0c20*/  SEL R9, R14, RZ, P4 ;  /* 0x000000ff0e097207 */ /* 0x004fe40002000000 */
[----:B------:R-:W-:-:S03]  /*0c30*/  SEL R15, R15, RZ, P4 ;  /* 0x000000ff0f0f7207 */ /* 0x000fc60002000000 */
[----:B------:R-:W-:Y:S02]  /*0c40*/  FFMA R19, R4, R8, R9 ;  /* 0x0000000804137223 */ /* 0x000fe40000000009 */
[----:B------:R-:W0:Y:S01]  /*0c50*/  LDC.64 R8, c[0x0][0x280] ;  /* 0x0000a000ff087b82 */ /* 0x000e220000000a00 */
[----:B------:R-:W-:Y:S01]  /*0c60*/  FFMA R6, R6, R13, R15 ;  /* 0x0000000d06067223 */ /* 0x000fe2000000000f */
[----:B------:R-:W-:Y:S02]  /*0c70*/  SEL R4, R23, RZ, P2 ;  /* 0x000000ff17047207 */ /* 0x000fe40001000000 */
[----:B------:R-:W-:-:S03]  /*0c80*/  ISETP.GT.AND P2, PT, R0, 0x20f, PT ;  /* 0x0000020f0000780c */ /* 0x000fc60003f44270 */
[----:B------:R-:W-:Y:S01]  /*0c90*/  FADD R4, R4, R5 ;  /* 0x0000000504047221 */ /* 0x000fe20000000000 */
[----:B------:R-:W-:Y:S02]  /*0ca0*/  SEL R16, R16, RZ, P4 ;  /* 0x000000ff10107207 */ /* 0x000fe40002000000 */
[----:B------:R-:W-:-:S03]  /*0cb0*/  SEL R17, R17, RZ, P4 ;  /* 0x000000ff11117207 */ /* 0x000fc60002000000 */
[----:B------:R-:W-:Y:S02]  /*0cc0*/  FADD R16, R19, R16 ;  /* 0x0000001013107221 */ /* 0x000fe40000000000 */
[----:B------:R-:W-:Y:S01]  /*0cd0*/  FADD R17, R6, R17 ;  /* 0x0000001106117221 */ /* 0x000fe20000000000 */
[----:B------:R-:W-:Y:S02]  /*0ce0*/  ISETP.GE.U32.AND P4, PT, R26, 0xb0, PT ;  /* 0x000000b01a00780c */ /* 0x000fe40003f86070 */
[----:B------:R-:W-:Y:S02]  /*0cf0*/  @P5 FSEL R12, R16, RZ, P2 ;  /* 0x000000ff100c5208 */ /* 0x000fe40001000000 */
[----:B------:R-:W-:Y:S02]  /*0d00*/  @P5 FSEL R7, R17, RZ, P2 ;  /* 0x000000ff11075208 */ /* 0x000fe40001000000 */
[----:B------:R-:W-:Y:S02]  /*0d10*/  @P3 FSEL R10, R27, R12, !P4 ;  /* 0x0000000c1b0a3208 */ /* 0x000fe40006000000 */
[----:B------:R-:W-:-:S02]  /*0d20*/  @P3 FSEL R11, R4, R7, !P4 ;  /* 0x00000007040b3208 */ /* 0x000fc40006000000 */
[C---:B------:R-:W-:Y:S02]  /*0d30*/  FSETP.GEU.AND P0, PT, R10.reuse, RZ, PT ;  /* 0x000000ff0a00720b */ /* 0x040fe40003f0e000 */
[----:B------:R-:W-:Y:S01]  /*0d40*/  FSETP.GEU.AND P2, PT, R11, RZ, PT ;  /* 0x000000ff0b00720b */ /* 0x000fe20003f4e000 */
[----:B0-----:R-:W-:Y:S01]  /*0d50*/  IMAD.WIDE R8, R3, 0x4, R8 ;  /* 0x0000000403087825 */ /* 0x001fe200078e0208 */
[----:B------:R-:W-:Y:S02]  /*0d60*/  FSEL R10, R10, RZ, P0 ;  /* 0x000000ff0a0a7208 */ /* 0x000fe40000000000 */
[----:B------:R-:W-:Y:S01]  /*0d70*/  FSEL R11, R11, RZ, P2 ;  /* 0x000000ff0b0b7208 */ /* 0x000fe20001000000 */
[----:B------:R-:W-:Y:S08]  /*0d80*/  @!P1 EXIT ;  /* 0x000000000000994d */ /* 0x000ff00003800000 */
[----:B------:R-:W-:Y:S01]  /*0d90*/  STG.E.64 desc[UR4][R8.64], R10 ;  /* 0x0000000a08007986 */ /* 0x000fe2000c101b04 */
[----:B------:R-:W-:Y:S05]  /*0da0*/  EXIT ;  /* 0x000000000000794d */ /* 0x000fea0003800000 */
.L_x_0:
[----:B------:R-:W-:-:S00]  /*0db0*/  BRA `(.L_x_0) ;  /* 0xfffffffc00fc7947 */ /* 0x000fc0000383ffff */
[----:B------:R-:W-:-:S00]  /*0dc0*/  NOP ;  /* 0x0000000000007918 */ /* 0x000fc00000000000 */
        /* <DEDUP_REMOVED lines=11> */
.L_x_1:


//--------------------- .nv.global.init           --------------------------
	.section	.nv.global.init,"aw",@progbits
.nv.global.init:
	.type		_$_str,@object
	.size		_$_str,(_$_str_$_2 - _$_str)
_$_str:
        /*0000*/ 	.byte	0x5f, 0x5f, 0x43, 0x55, 0x44, 0x41, 0x5f, 0x46, 0x54, 0x5a, 0x00
	.type		_$_str_$_2,@object
	.size		_$_str_$_2,(.L_1 - _$_str_$_2)
_$_str_$_2:
        /*000b*/ 	.byte	0x5f, 0x5f, 0x43, 0x55, 0x44, 0x41, 0x5f, 0x50, 0x52, 0x45, 0x43, 0x5f, 0x53, 0x51, 0x52, 0x54
        /*001b*/ 	.byte	0x00
.L_1:


//--------------------- .nv.constant0.triton_poi_fused_cat_relu_62 --------------------------
	.section	.nv.constant0.triton_poi_fused_cat_relu_62,"a",@progbits
	.sectionflags	@""
	.align	4
.nv.constant0.triton_poi_fused_cat_relu_62:
	.zero		656
